//
// Generated by NVIDIA NVVM Compiler
//
// Compiler Build ID: CL-36424714
// Cuda compilation tools, release 13.0, V13.0.88
// Based on NVVM 20.0.0
//

.version 9.0
.target sm_100
.address_size 64

	// .globl	_Z6addvecPiS_S_

.visible .entry _Z6addvecPiS_S_(
	.param .u64 .ptr .align 1 _Z6addvecPiS_S__param_0,
	.param .u64 .ptr .align 1 _Z6addvecPiS_S__param_1,
	.param .u64 .ptr .align 1 _Z6addvecPiS_S__param_2
)
{
	.reg .pred 	%p<2>;
	.reg .b32 	%r<5>;
	.reg .b64 	%rd<11>;

	ld.param.u64 	%rd1, [_Z6addvecPiS_S__param_0];
	ld.param.u64 	%rd2, [_Z6addvecPiS_S__param_1];
	ld.param.u64 	%rd3, [_Z6addvecPiS_S__param_2];
	mov.u32 	%r1, %tid.x;
	setp.gt.u32 	%p1, %r1, 9;
	@%p1 bra 	$L__BB0_2;
	cvta.to.global.u64 	%rd4, %rd1;
	cvta.to.global.u64 	%rd5, %rd2;
	cvta.to.global.u64 	%rd6, %rd3;
	mul.wide.u32 	%rd7, %r1, 4;
	add.s64 	%rd8, %rd4, %rd7;
	ld.global.u32 	%r2, [%rd8];
	add.s64 	%rd9, %rd5, %rd7;
	ld.global.u32 	%r3, [%rd9];
	add.s32 	%r4, %r3, %r2;
	add.s64 	%rd10, %rd6, %rd7;
	st.global.u32 	[%rd10], %r4;
$L__BB0_2:
	ret;

}


// ===== COMPILED SASS (sm_100) =====

	.target	sm_100

	.elftype	@"ET_EXEC"


//--------------------- .note.nv.tkinfo           --------------------------
	.section	.note.nv.tkinfo,"",@"SHT_NOTE"
	.sectionflags	@"SHF_NOTE_NV_TKINFO"
	.tkinfo
        /*0018*/ 	.word	0x00000002
        /*0030*/ 	.string	""
        /*0030*/ 	.string	"ptxas"
        /*0030*/ 	.string	"Cuda compilation tools, release 13.0, V13.0.88"
        /*0030*/ 	.string	"Build cuda_13.0.r13.0/compiler.36424714_0"
        /*0030*/ 	.string	"-arch sm_100 -m 64 "



//--------------------- .note.nv.cuinfo           --------------------------
	.section	.note.nv.cuinfo,"",@"SHT_NOTE"
	.sectionflags	@"SHF_NOTE_NV_CUINFO"
        /*0018*/ 	.short	0x0002
        /*001a*/ 	.short	0x0064
        /*001c*/ 	.short	0x0082
	.zero		2


//--------------------- .nv.info                  --------------------------
	.section	.nv.info,"",@"SHT_CUDA_INFO"
	.align	4


	//----- nvinfo : EIATTR_REGCOUNT
	.align		4
        /*0000*/ 	.byte	0x04, 0x2f
        /*0002*/ 	.short	(.L_1 - .L_0)
	.align		4
.L_0:
        /*0004*/ 	.word	index@(_Z6addvecPiS_S_)
        /*0008*/ 	.word	0x0000000c


	//----- nvinfo : EIATTR_FRAME_SIZE
	.align		4
.L_1:
        /*000c*/ 	.byte	0x04, 0x11
        /*000e*/ 	.short	(.L_3 - .L_2)
	.align		4
.L_2:
        /*0010*/ 	.word	index@(_Z6addvecPiS_S_)
        /*0014*/ 	.word	0x00000000


	//----- nvinfo : EIATTR_MIN_STACK_SIZE
	.align		4
.L_3:
        /*0018*/ 	.byte	0x04, 0x12
        /*001a*/ 	.short	(.L_5 - .L_4)
	.align		4
.L_4:
        /*001c*/ 	.word	index@(_Z6addvecPiS_S_)
        /*0020*/ 	.word	0x00000000
.L_5:


//--------------------- .nv.compat                --------------------------
	.section	.nv.compat,"",@"SHT_CUDA_COMPAT_INFO"
	.align	4
        /*0000*/ 	.byte	0x02, 0x09, 0x00, 0x00, 0x02, 0x02, 0x01, 0x00, 0x02, 0x05, 0x05, 0x00, 0x03, 0x07, 0x01, 0x01
        /*0010*/ 	.byte	0x02, 0x03, 0x00, 0x00, 0x02, 0x06, 0x01, 0x00, 0x04, 0x0b, 0x08, 0x00, 0x09, 0x00, 0x00, 0x00
        /*0020*/ 	.byte	0x00, 0x00, 0x00, 0x00


//--------------------- .nv.info._Z6addvecPiS_S_  --------------------------
	.section	.nv.info._Z6addvecPiS_S_,"",@"SHT_CUDA_INFO"
	.sectionflags	@""
	.align	4


	//----- nvinfo : EIATTR_CUDA_API_VERSION
	.align		4
        /*0000*/ 	.byte	0x04, 0x37
        /*0002*/ 	.short	(.L_7 - .L_6)
.L_6:
        /*0004*/ 	.word	0x00000082


	//----- nvinfo : EIATTR_KPARAM_INFO
	.align		4
.L_7:
        /*0008*/ 	.byte	0x04, 0x17
        /*000a*/ 	.short	(.L_9 - .L_8)
.L_8:
        /*000c*/ 	.word	0x00000000
        /*0010*/ 	.short	0x0002
        /*0012*/ 	.short	0x0010
        /*0014*/ 	.byte	0x00, 0xf5, 0x21, 0x00


	//----- nvinfo : EIATTR_KPARAM_INFO
	.align		4
.L_9:
        /*0018*/ 	.byte	0x04, 0x17
        /*001a*/ 	.short	(.L_11 - .L_10)
.L_10:
        /*001c*/ 	.word	0x00000000
        /*0020*/ 	.short	0x0001
        /*0022*/ 	.short	0x0008
        /*0024*/ 	.byte	0x00, 0xf5, 0x21, 0x00


	//----- nvinfo : EIATTR_KPARAM_INFO
	.align		4
.L_11:
        /*0028*/ 	.byte	0x04, 0x17
        /*002a*/ 	.short	(.L_13 - .L_12)
.L_12:
        /*002c*/ 	.word	0x00000000
        /*0030*/ 	.short	0x0000
        /*0032*/ 	.short	0x0000
        /*0034*/ 	.byte	0x00, 0xf5, 0x21, 0x00


	//----- nvinfo : EIATTR_SPARSE_MMA_MASK
	.align		4
.L_13:
        /*0038*/ 	.byte	0x03, 0x50
        /*003a*/ 	.short	0x0000


	//----- nvinfo : EIATTR_MAXREG_COUNT
	.align		4
        /*003c*/ 	.byte	0x03, 0x1b
        /*003e*/ 	.short	0x00ff


	//----- nvinfo : EIATTR_MERCURY_ISA_VERSION
	.align		4
        /*0040*/ 	.byte	0x03, 0x5f
        /*0042*/ 	.short	0x0101


	//----- nvinfo : EIATTR_VRC_CTA_INIT_COUNT
	.align		4
        /*0044*/ 	.byte	0x02, 0x4a
	.zero		1
	.zero		1


	//----- nvinfo : EIATTR_EXIT_INSTR_OFFSETS
	.align		4
        /*0048*/ 	.byte	0x04, 0x1c
        /*004a*/ 	.short	(.L_15 - .L_14)


	//   ....[0]....
.L_14:
        /*004c*/ 	.word	0x00000030


	//   ....[1]....
        /*0050*/ 	.word	0x000000f0


	//----- nvinfo : EIATTR_CBANK_PARAM_SIZE
	.align		4
.L_15:
        /*0054*/ 	.byte	0x03, 0x19
        /*0056*/ 	.short	0x0018


	//----- nvinfo : EIATTR_PARAM_CBANK
	.align		4
        /*0058*/ 	.byte	0x04, 0x0a
        /*005a*/ 	.short	(.L_17 - .L_16)
	.align		4
.L_16:
        /*005c*/ 	.word	index@(.nv.constant0._Z6addvecPiS_S_)
        /*0060*/ 	.short	0x0380
        /*0062*/ 	.short	0x0018


	//----- nvinfo : EIATTR_SW_WAR
	.align		4
.L_17:
        /*0064*/ 	.byte	0x04, 0x36
        /*0066*/ 	.short	(.L_19 - .L_18)
.L_18:
        /*0068*/ 	.word	0x00000008
.L_19:


//--------------------- .nv.callgraph             --------------------------
	.section	.nv.callgraph,"",@"SHT_CUDA_CALLGRAPH"
	.align	4
	.sectionentsize	8
	.align		4
        /*0000*/ 	.word	0x00000000
	.align		4
        /*0004*/ 	.word	0xffffffff
	.align		4
        /*0008*/ 	.word	0x00000000
	.align		4
        /*000c*/ 	.word	0xfffffffe
	.align		4
        /*0010*/ 	.word	0x00000000
	.align		4
        /*0014*/ 	.word	0xfffffffd
	.align		4
        /*0018*/ 	.word	0x00000000
	.align		4
        /*001c*/ 	.word	0xfffffffc


//--------------------- .text._Z6addvecPiS_S_     --------------------------
	.section	.text._Z6addvecPiS_S_,"ax",@progbits
	.align	128
        .global         _Z6addvecPiS_S_
        .type           _Z6addvecPiS_S_,@function
        .size           _Z6addvecPiS_S_,(.L_x_1 - _Z6addvecPiS_S_)
        .other          _Z6addvecPiS_S_,@"STO_CUDA_ENTRY STV_DEFAULT"
_Z6addvecPiS_S_:
.text._Z6addvecPiS_S_:
[----:B------:R-:W-:Y:S01]  /*0000*/  LDC R1, c[0x0][0x37c] ;  /* 0x0000df00ff017b82 */ /* 0x000fe20000000800 */
[----:B------:R-:W0:Y:S02]  /*0010*/  S2R R9, SR_TID.X ;  /* 0x0000000000097919 */ /* 0x000e240000002100 */
[----:B0-----:R-:W-:-:S13]  /*0020*/  ISETP.GT.U32.AND P0, PT, R9, 0x9, PT ;  /* 0x000000090900780c */ /* 0x001fda0003f04070 */
[----:B------:R-:W-:Y:S05]  /*0030*/  @P0 EXIT ;  /* 0x000000000000094d */ /* 0x000fea0003800000 */
[----:B------:R-:W0:Y:S01]  /*0040*/  LDC.64 R2, c[0x0][0x380] ;  /* 0x0000e000ff027b82 */ /* 0x000e220000000a00 */
[----:B------:R-:W1:Y:S07]  /*0050*/  LDCU.64 UR4, c[0x0][0x358] ;  /* 0x00006b00ff0477ac */ /* 0x000e6e0008000a00 */
[----:B------:R-:W2:Y:S08]  /*0060*/  LDC.64 R4, c[0x0][0x388] ;  /* 0x0000e200ff047b82 */ /* 0x000eb00000000a00 */
[----:B------:R-:W3:Y:S01]  /*0070*/  LDC.64 R6, c[0x0][0x390] ;  /* 0x0000e400ff067b82 */ /* 0x000ee20000000a00 */
[----:B0-----:R-:W-:-:S06]  /*0080*/  IMAD.WIDE.U32 R2, R9, 0x4, R2 ;  /* 0x0000000409027825 */ /* 0x001fcc00078e0002 */
[----:B-1----:R-:W4:Y:S01]  /*0090*/  LDG.E R2, desc[UR4][R2.64] ;  /* 0x0000000402027981 */ /* 0x002f22000c1e1900 */
[----:B--2---:R-:W-:-:S06]  /*00a0*/  IMAD.WIDE.U32 R4, R9, 0x4, R4 ;  /* 0x0000000409047825 */ /* 0x004fcc00078e0004 */
[----:B------:R-:W4:Y:S01]  /*00b0*/  LDG.E R5, desc[UR4][R4.64] ;  /* 0x0000000404057981 */ /* 0x000f22000c1e1900 */
[----:B---3--:R-:W-:Y:S01]  /*00c0*/  IMAD.WIDE.U32 R6, R9, 0x4, R6 ;  /* 0x0000000409067825 */ /* 0x008fe200078e0006 */
[----:B----4-:R-:W-:-:S05]  /*00d0*/  IADD3 R9, PT, PT, R2, R5, RZ ;  /* 0x0000000502097210 */ /* 0x010fca0007ffe0ff */
[----:B------:R-:W-:Y:S01]  /*00e0*/  STG.E desc[UR4][R6.64], R9 ;  /* 0x0000000906007986 */ /* 0x000fe2000c101904 */
[----:B------:R-:W-:Y:S05]  /*00f0*/  EXIT ;  /* 0x000000000000794d */ /* 0x000fea0003800000 */
.L_x_0:
[----:B------:R-:W-:-:S00]  /*0100*/  BRA `(.L_x_0) ;  /* 0xfffffffc00fc7947 */ /* 0x000fc0000383ffff */
[----:B------:R-:W-:-:S00]  /*0110*/  NOP ;  /* 0x0000000000007918 */ /* 0x000fc00000000000 */
        /* <DEDUP_REMOVED lines=14> */
.L_x_1:


//--------------------- .nv.shared.reserved.0     --------------------------
	.section	.nv.shared.reserved.0,"aw",@nobits
	.weak		__nv_reservedSMEM_offset_0_alias
	.size		__nv_reservedSMEM_offset_0_alias, 0, 64
	.other		__nv_reservedSMEM_offset_0_alias,@"STO_CUDA_RESERVED_SHARED STV_DEFAULT"
__nv_reservedSMEM_offset_0_alias:
	.zero		0
	.zero		64


//--------------------- .nv.constant0._Z6addvecPiS_S_ --------------------------
	.section	.nv.constant0._Z6addvecPiS_S_,"a",@progbits
	.sectionflags	@""
	.align	4
.nv.constant0._Z6addvecPiS_S_:
	.zero		920


//--------------------- SYMBOLS --------------------------

	.type		.nv.reservedSmem.offset0,@object
	.size		.nv.reservedSmem.offset0,0x4
